//
// Generated by NVIDIA NVVM Compiler
//
// Compiler Build ID: CL-36424714
// Cuda compilation tools, release 13.0, V13.0.88
// Based on NVVM 20.0.0
//

.version 9.0
.target sm_100
.address_size 64

	// .globl	_Z23cross_entropy_backwarsaiiPfS_S_

.visible .entry _Z23cross_entropy_backwarsaiiPfS_S_(
	.param .u32 _Z23cross_entropy_backwarsaiiPfS_S__param_0,
	.param .u32 _Z23cross_entropy_backwarsaiiPfS_S__param_1,
	.param .u64 .ptr .align 1 _Z23cross_entropy_backwarsaiiPfS_S__param_2,
	.param .u64 .ptr .align 1 _Z23cross_entropy_backwarsaiiPfS_S__param_3,
	.param .u64 .ptr .align 1 _Z23cross_entropy_backwarsaiiPfS_S__param_4
)
{
	.reg .pred 	%p<4>;
	.reg .b32 	%r<12>;
	.reg .b32 	%f<4>;
	.reg .b64 	%rd<11>;

	ld.param.u32 	%r3, [_Z23cross_entropy_backwarsaiiPfS_S__param_0];
	ld.param.u32 	%r4, [_Z23cross_entropy_backwarsaiiPfS_S__param_1];
	ld.param.u64 	%rd1, [_Z23cross_entropy_backwarsaiiPfS_S__param_2];
	ld.param.u64 	%rd2, [_Z23cross_entropy_backwarsaiiPfS_S__param_3];
	ld.param.u64 	%rd3, [_Z23cross_entropy_backwarsaiiPfS_S__param_4];
	mov.u32 	%r5, %ctaid.x;
	mov.u32 	%r6, %ntid.x;
	mov.u32 	%r7, %tid.x;
	mad.lo.s32 	%r1, %r5, %r6, %r7;
	mov.u32 	%r8, %ctaid.y;
	mov.u32 	%r9, %ntid.y;
	mov.u32 	%r10, %tid.y;
	mad.lo.s32 	%r2, %r8, %r9, %r10;
	setp.ge.s32 	%p1, %r2, %r4;
	setp.ge.s32 	%p2, %r1, %r3;
	or.pred  	%p3, %p2, %p1;
	@%p3 bra 	$L__BB0_2;
	cvta.to.global.u64 	%rd4, %rd1;
	cvta.to.global.u64 	%rd5, %rd2;
	cvta.to.global.u64 	%rd6, %rd3;
	mad.lo.s32 	%r11, %r2, %r3, %r1;
	mul.wide.s32 	%rd7, %r11, 4;
	add.s64 	%rd8, %rd4, %rd7;
	ld.global.f32 	%f1, [%rd8];
	add.s64 	%rd9, %rd5, %rd7;
	ld.global.f32 	%f2, [%rd9];
	sub.f32 	%f3, %f1, %f2;
	add.s64 	%rd10, %rd6, %rd7;
	st.global.f32 	[%rd10], %f3;
$L__BB0_2:
	ret;

}


// ===== COMPILED SASS (sm_100) =====

	.target	sm_100

	.elftype	@"ET_EXEC"


//--------------------- .note.nv.tkinfo           --------------------------
	.section	.note.nv.tkinfo,"",@"SHT_NOTE"
	.sectionflags	@"SHF_NOTE_NV_TKINFO"
	.tkinfo
        /*0018*/ 	.word	0x00000002
        /*0030*/ 	.string	""
        /*0030*/ 	.string	"ptxas"
        /*0030*/ 	.string	"Cuda compilation tools, release 13.0, V13.0.88"
        /*0030*/ 	.string	"Build cuda_13.0.r13.0/compiler.36424714_0"
        /*0030*/ 	.string	"-arch sm_100 -m 64 "



//--------------------- .note.nv.cuinfo           --------------------------
	.section	.note.nv.cuinfo,"",@"SHT_NOTE"
	.sectionflags	@"SHF_NOTE_NV_CUINFO"
        /*0018*/ 	.short	0x0002
        /*001a*/ 	.short	0x0064
        /*001c*/ 	.short	0x0082
	.zero		2


//--------------------- .nv.info                  --------------------------
	.section	.nv.info,"",@"SHT_CUDA_INFO"
	.align	4


	//----- nvinfo : EIATTR_REGCOUNT
	.align		4
        /*0000*/ 	.byte	0x04, 0x2f
        /*0002*/ 	.short	(.L_1 - .L_0)
	.align		4
.L_0:
        /*0004*/ 	.word	index@(_Z23cross_entropy_backwarsaiiPfS_S_)
        /*0008*/ 	.word	0x0000000c


	//----- nvinfo : EIATTR_FRAME_SIZE
	.align		4
.L_1:
        /*000c*/ 	.byte	0x04, 0x11
        /*000e*/ 	.short	(.L_3 - .L_2)
	.align		4
.L_2:
        /*0010*/ 	.word	index@(_Z23cross_entropy_backwarsaiiPfS_S_)
        /*0014*/ 	.word	0x00000000


	//----- nvinfo : EIATTR_MIN_STACK_SIZE
	.align		4
.L_3:
        /*0018*/ 	.byte	0x04, 0x12
        /*001a*/ 	.short	(.L_5 - .L_4)
	.align		4
.L_4:
        /*001c*/ 	.word	index@(_Z23cross_entropy_backwarsaiiPfS_S_)
        /*0020*/ 	.word	0x00000000
.L_5:


//--------------------- .nv.compat                --------------------------
	.section	.nv.compat,"",@"SHT_CUDA_COMPAT_INFO"
	.align	4
        /*0000*/ 	.byte	0x02, 0x09, 0x00, 0x00, 0x02, 0x02, 0x01, 0x00, 0x02, 0x05, 0x05, 0x00, 0x03, 0x07, 0x01, 0x01
        /*0010*/ 	.byte	0x02, 0x03, 0x00, 0x00, 0x02, 0x06, 0x01, 0x00, 0x04, 0x0b, 0x08, 0x00, 0x09, 0x00, 0x00, 0x00
        /*0020*/ 	.byte	0x00, 0x00, 0x00, 0x00


//--------------------- .nv.info._Z23cross_entropy_backwarsaiiPfS_S_ --------------------------
	.section	.nv.info._Z23cross_entropy_backwarsaiiPfS_S_,"",@"SHT_CUDA_INFO"
	.sectionflags	@""
	.align	4


	//----- nvinfo : EIATTR_CUDA_API_VERSION
	.align		4
        /*0000*/ 	.byte	0x04, 0x37
        /*0002*/ 	.short	(.L_7 - .L_6)
.L_6:
        /*0004*/ 	.word	0x00000082


	//----- nvinfo : EIATTR_KPARAM_INFO
	.align		4
.L_7:
        /*0008*/ 	.byte	0x04, 0x17
        /*000a*/ 	.short	(.L_9 - .L_8)
.L_8:
        /*000c*/ 	.word	0x00000000
        /*0010*/ 	.short	0x0004
        /*0012*/ 	.short	0x0018
        /*0014*/ 	.byte	0x00, 0xf5, 0x21, 0x00


	//----- nvinfo : EIATTR_KPARAM_INFO
	.align		4
.L_9:
        /*0018*/ 	.byte	0x04, 0x17
        /*001a*/ 	.short	(.L_11 - .L_10)
.L_10:
        /*001c*/ 	.word	0x00000000
        /*0020*/ 	.short	0x0003
        /*0022*/ 	.short	0x0010
        /*0024*/ 	.byte	0x00, 0xf5, 0x21, 0x00


	//----- nvinfo : EIATTR_KPARAM_INFO
	.align		4
.L_11:
        /*0028*/ 	.byte	0x04, 0x17
        /*002a*/ 	.short	(.L_13 - .L_12)
.L_12:
        /*002c*/ 	.word	0x00000000
        /*0030*/ 	.short	0x0002
        /*0032*/ 	.short	0x0008
        /*0034*/ 	.byte	0x00, 0xf5, 0x21, 0x00


	//----- nvinfo : EIATTR_KPARAM_INFO
	.align		4
.L_13:
        /*0038*/ 	.byte	0x04, 0x17
        /*003a*/ 	.short	(.L_15 - .L_14)
.L_14:
        /*003c*/ 	.word	0x00000000
        /*0040*/ 	.short	0x0001
        /*0042*/ 	.short	0x0004
        /*0044*/ 	.byte	0x00, 0xf0, 0x11, 0x00


	//----- nvinfo : EIATTR_KPARAM_INFO
	.align		4
.L_15:
        /*0048*/ 	.byte	0x04, 0x17
        /*004a*/ 	.short	(.L_17 - .L_16)
.L_16:
        /*004c*/ 	.word	0x00000000
        /*0050*/ 	.short	0x0000
        /*0052*/ 	.short	0x0000
        /*0054*/ 	.byte	0x00, 0xf0, 0x11, 0x00


	//----- nvinfo : EIATTR_SPARSE_MMA_MASK
	.align		4
.L_17:
        /*0058*/ 	.byte	0x03, 0x50
        /*005a*/ 	.short	0x0000


	//----- nvinfo : EIATTR_MAXREG_COUNT
	.align		4
        /*005c*/ 	.byte	0x03, 0x1b
        /*005e*/ 	.short	0x00ff


	//----- nvinfo : EIATTR_MERCURY_ISA_VERSION
	.align		4
        /*0060*/ 	.byte	0x03, 0x5f
        /*0062*/ 	.short	0x0101


	//----- nvinfo : EIATTR_VRC_CTA_INIT_COUNT
	.align		4
        /*0064*/ 	.byte	0x02, 0x4a
	.zero		1
	.zero		1


	//----- nvinfo : EIATTR_EXIT_INSTR_OFFSETS
	.align		4
        /*0068*/ 	.byte	0x04, 0x1c
        /*006a*/ 	.short	(.L_19 - .L_18)


	//   ....[0]....
.L_18:
        /*006c*/ 	.word	0x000000c0


	//   ....[1]....
        /*0070*/ 	.word	0x00000190


	//----- nvinfo : EIATTR_CBANK_PARAM_SIZE
	.align		4
.L_19:
        /*0074*/ 	.byte	0x03, 0x19
        /*0076*/ 	.short	0x0020


	//----- nvinfo : EIATTR_PARAM_CBANK
	.align		4
        /*0078*/ 	.byte	0x04, 0x0a
        /*007a*/ 	.short	(.L_21 - .L_20)
	.align		4
.L_20:
        /*007c*/ 	.word	index@(.nv.constant0._Z23cross_entropy_backwarsaiiPfS_S_)
        /*0080*/ 	.short	0x0380
        /*0082*/ 	.short	0x0020


	//----- nvinfo : EIATTR_SW_WAR
	.align		4
.L_21:
        /*0084*/ 	.byte	0x04, 0x36
        /*0086*/ 	.short	(.L_23 - .L_22)
.L_22:
        /*0088*/ 	.word	0x00000008
.L_23:


//--------------------- .nv.callgraph             --------------------------
	.section	.nv.callgraph,"",@"SHT_CUDA_CALLGRAPH"
	.align	4
	.sectionentsize	8
	.align		4
        /*0000*/ 	.word	0x00000000
	.align		4
        /*0004*/ 	.word	0xffffffff
	.align		4
        /*0008*/ 	.word	0x00000000
	.align		4
        /*000c*/ 	.word	0xfffffffe
	.align		4
        /*0010*/ 	.word	0x00000000
	.align		4
        /*0014*/ 	.word	0xfffffffd
	.align		4
        /*0018*/ 	.word	0x00000000
	.align		4
        /*001c*/ 	.word	0xfffffffc


//--------------------- .text._Z23cross_entropy_backwarsaiiPfS_S_ --------------------------
	.section	.text._Z23cross_entropy_backwarsaiiPfS_S_,"ax",@progbits
	.align	128
        .global         _Z23cross_entropy_backwarsaiiPfS_S_
        .type           _Z23cross_entropy_backwarsaiiPfS_S_,@function
        .size           _Z23cross_entropy_backwarsaiiPfS_S_,(.L_x_1 - _Z23cross_entropy_backwarsaiiPfS_S_)
        .other          _Z23cross_entropy_backwarsaiiPfS_S_,@"STO_CUDA_ENTRY STV_DEFAULT"
_Z23cross_entropy_backwarsaiiPfS_S_:
.text._Z23cross_entropy_backwarsaiiPfS_S_:
[----:B------:R-:W-:Y:S01]  /*0000*/  LDC R1, c[0x0][0x37c] ;  /* 0x0000df00ff017b82 */ /* 0x000fe20000000800 */
[----:B------:R-:W0:Y:S07]  /*0010*/  S2R R2, SR_TID.Y ;  /* 0x0000000000027919 */ /* 0x000e2e0000002200 */
[----:B------:R-:W1:Y:S01]  /*0020*/  LDC R0, c[0x0][0x360] ;  /* 0x0000d800ff007b82 */ /* 0x000e620000000800 */
[----:B------:R-:W2:Y:S01]  /*0030*/  LDCU.64 UR6, c[0x0][0x380] ;  /* 0x00007000ff0677ac */ /* 0x000ea20008000a00 */
[----:B------:R-:W1:Y:S06]  /*0040*/  S2R R3, SR_TID.X ;  /* 0x0000000000037919 */ /* 0x000e6c0000002100 */
[----:B------:R-:W0:Y:S08]  /*0050*/  S2UR UR5, SR_CTAID.Y ;  /* 0x00000000000579c3 */ /* 0x000e300000002600 */
[----:B------:R-:W0:Y:S08]  /*0060*/  LDC R7, c[0x0][0x364] ;  /* 0x0000d900ff077b82 */ /* 0x000e300000000800 */
[----:B------:R-:W1:Y:S01]  /*0070*/  S2UR UR4, SR_CTAID.X ;  /* 0x00000000000479c3 */ /* 0x000e620000002500 */
[----:B0-----:R-:W-:-:S05]  /*0080*/  IMAD R7, R7, UR5, R2 ;  /* 0x0000000507077c24 */ /* 0x001fca000f8e0202 */
[----:B--2---:R-:W-:Y:S01]  /*0090*/  ISETP.GE.AND P0, PT, R7, UR7, PT ;  /* 0x0000000707007c0c */ /* 0x004fe2000bf06270 */
[----:B-1----:R-:W-:-:S05]  /*00a0*/  IMAD R0, R0, UR4, R3 ;  /* 0x0000000400007c24 */ /* 0x002fca000f8e0203 */
[----:B------:R-:W-:-:S13]  /*00b0*/  ISETP.GE.OR P0, PT, R0, UR6, P0 ;  /* 0x0000000600007c0c */ /* 0x000fda0008706670 */
[----:B------:R-:W-:Y:S05]  /*00c0*/  @P0 EXIT ;  /* 0x000000000000094d */ /* 0x000fea0003800000 */
[----:B------:R-:W0:Y:S01]  /*00d0*/  LDC.64 R2, c[0x0][0x388] ;  /* 0x0000e200ff027b82 */ /* 0x000e220000000a00 */
[----:B------:R-:W1:Y:S01]  /*00e0*/  LDCU.64 UR4, c[0x0][0x358] ;  /* 0x00006b00ff0477ac */ /* 0x000e620008000a00 */
[----:B------:R-:W-:-:S06]  /*00f0*/  IMAD R9, R7, UR6, R0 ;  /* 0x0000000607097c24 */ /* 0x000fcc000f8e0200 */
[----:B------:R-:W2:Y:S08]  /*0100*/  LDC.64 R4, c[0x0][0x390] ;  /* 0x0000e400ff047b82 */ /* 0x000eb00000000a00 */
[----:B------:R-:W3:Y:S01]  /*0110*/  LDC.64 R6, c[0x0][0x398] ;  /* 0x0000e600ff067b82 */ /* 0x000ee20000000a00 */
[----:B0-----:R-:W-:-:S06]  /*0120*/  IMAD.WIDE R2, R9, 0x4, R2 ;  /* 0x0000000409027825 */ /* 0x001fcc00078e0202 */
[----:B-1----:R-:W4:Y:S01]  /*0130*/  LDG.E R2, desc[UR4][R2.64] ;  /* 0x0000000402027981 */ /* 0x002f22000c1e1900 */
[----:B--2---:R-:W-:-:S06]  /*0140*/  IMAD.WIDE R4, R9, 0x4, R4 ;  /* 0x0000000409047825 */ /* 0x004fcc00078e0204 */
[----:B------:R-:W4:Y:S01]  /*0150*/  LDG.E R5, desc[UR4][R4.64] ;  /* 0x0000000404057981 */ /* 0x000f22000c1e1900 */
[----:B---3--:R-:W-:-:S04]  /*0160*/  IMAD.WIDE R6, R9, 0x4, R6 ;  /* 0x0000000409067825 */ /* 0x008fc800078e0206 */
[----:B----4-:R-:W-:-:S05]  /*0170*/  FADD R9, R2, -R5 ;  /* 0x8000000502097221 */ /* 0x010fca0000000000 */
[----:B------:R-:W-:Y:S01]  /*0180*/  STG.E desc[UR4][R6.64], R9 ;  /* 0x0000000906007986 */ /* 0x000fe2000c101904 */
[----:B------:R-:W-:Y:S05]  /*0190*/  EXIT ;  /* 0x000000000000794d */ /* 0x000fea0003800000 */
.L_x_0:
[----:B------:R-:W-:-:S00]  /*01a0*/  BRA `(.L_x_0) ;  /* 0xfffffffc00fc7947 */ /* 0x000fc0000383ffff */
[----:B------:R-:W-:-:S00]  /*01b0*/  NOP ;  /* 0x0000000000007918 */ /* 0x000fc00000000000 */
        /* <DEDUP_REMOVED lines=12> */
.L_x_1:


//--------------------- .nv.shared.reserved.0     --------------------------
	.section	.nv.shared.reserved.0,"aw",@nobits
	.weak		__nv_reservedSMEM_offset_0_alias
	.size		__nv_reservedSMEM_offset_0_alias, 0, 64
	.other		__nv_reservedSMEM_offset_0_alias,@"STO_CUDA_RESERVED_SHARED STV_DEFAULT"
__nv_reservedSMEM_offset_0_alias:
	.zero		0
	.zero		64


//--------------------- .nv.constant0._Z23cross_entropy_backwarsaiiPfS_S_ --------------------------
	.section	.nv.constant0._Z23cross_entropy_backwarsaiiPfS_S_,"a",@progbits
	.sectionflags	@""
	.align	4
.nv.constant0._Z23cross_entropy_backwarsaiiPfS_S_:
	.zero		928


//--------------------- SYMBOLS --------------------------

	.type		.nv.reservedSmem.offset0,@object
	.size		.nv.reservedSmem.offset0,0x4
